//
// Generated by NVIDIA NVVM Compiler
//
// Compiler Build ID: CL-36424714
// Cuda compilation tools, release 13.0, V13.0.88
// Based on NVVM 20.0.0
//

.version 9.0
.target sm_100
.address_size 64

	// .globl	_Z16computeFutureGenPiS_i

.visible .entry _Z16computeFutureGenPiS_i(
	.param .u64 .ptr .align 1 _Z16computeFutureGenPiS_i_param_0,
	.param .u64 .ptr .align 1 _Z16computeFutureGenPiS_i_param_1,
	.param .u32 _Z16computeFutureGenPiS_i_param_2
)
{
	.reg .pred 	%p<44>;
	.reg .b32 	%r<91>;
	.reg .b64 	%rd<37>;

	ld.param.u64 	%rd4, [_Z16computeFutureGenPiS_i_param_0];
	ld.param.u64 	%rd5, [_Z16computeFutureGenPiS_i_param_1];
	ld.param.u32 	%r38, [_Z16computeFutureGenPiS_i_param_2];
	cvta.to.global.u64 	%rd1, %rd5;
	cvta.to.global.u64 	%rd2, %rd4;
	mov.u32 	%r39, %tid.x;
	mov.u32 	%r40, %ctaid.x;
	mov.u32 	%r41, %ntid.x;
	mad.lo.s32 	%r1, %r40, %r41, %r39;
	mov.u32 	%r42, %tid.y;
	mov.u32 	%r43, %ctaid.y;
	mov.u32 	%r44, %ntid.y;
	mad.lo.s32 	%r45, %r43, %r44, %r42;
	mad.lo.s32 	%r3, %r38, %r45, %r1;
	max.s32 	%r46, %r1, %r45;
	setp.ge.s32 	%p1, %r46, %r38;
	@%p1 bra 	$L__BB0_27;
	or.b32  	%r47, %r1, %r45;
	setp.ne.s32 	%p2, %r47, 0;
	mul.wide.s32 	%rd6, %r3, 4;
	add.s64 	%rd3, %rd2, %rd6;
	@%p2 bra 	$L__BB0_3;
	mul.wide.u32 	%rd21, %r3, 4;
	add.s64 	%rd22, %rd2, %rd21;
	ld.global.u32 	%r89, [%rd22+4];
	add.s32 	%r90, %r3, %r38;
	add.s32 	%r88, %r90, 1;
	bra.uni 	$L__BB0_18;
$L__BB0_3:
	setp.ne.s32 	%p3, %r1, 0;
	add.s32 	%r7, %r38, -1;
	setp.ne.s32 	%p4, %r45, %r7;
	or.pred  	%p5, %p3, %p4;
	@%p5 bra 	$L__BB0_5;
	ld.global.u32 	%r89, [%rd3+4];
	sub.s32 	%r90, %r3, %r38;
	add.s32 	%r88, %r90, 1;
	bra.uni 	$L__BB0_18;
$L__BB0_5:
	setp.ne.s32 	%p6, %r45, 0;
	setp.ne.s32 	%p7, %r1, %r7;
	or.pred  	%p8, %p7, %p6;
	@%p8 bra 	$L__BB0_7;
	ld.global.u32 	%r89, [%rd3+-4];
	add.s32 	%r88, %r3, %r38;
	add.s32 	%r90, %r1, %r3;
	bra.uni 	$L__BB0_18;
$L__BB0_7:
	setp.ne.s32 	%p9, %r1, %r7;
	setp.ne.s32 	%p10, %r45, %r7;
	or.pred  	%p11, %p9, %p10;
	@%p11 bra 	$L__BB0_9;
	ld.global.u32 	%r89, [%rd3+-4];
	sub.s32 	%r90, %r3, %r38;
	not.b32 	%r77, %r38;
	add.s32 	%r88, %r3, %r77;
	bra.uni 	$L__BB0_18;
$L__BB0_9:
	setp.ne.s32 	%p12, %r45, 0;
	setp.lt.s32 	%p13, %r1, 1;
	or.pred  	%p14, %p12, %p13;
	setp.ge.s32 	%p15, %r1, %r7;
	or.pred  	%p16, %p14, %p15;
	@%p16 bra 	$L__BB0_11;
	mul.wide.u32 	%rd17, %r3, 4;
	add.s64 	%rd18, %rd2, %rd17;
	ld.global.u32 	%r73, [%rd18+-4];
	ld.global.u32 	%r74, [%rd18+4];
	add.s32 	%r75, %r74, %r73;
	add.s32 	%r90, %r3, %r38;
	mul.wide.s32 	%rd19, %r38, 4;
	add.s64 	%rd20, %rd18, %rd19;
	ld.global.u32 	%r76, [%rd20+-4];
	add.s32 	%r89, %r75, %r76;
	add.s32 	%r88, %r90, 1;
	bra.uni 	$L__BB0_18;
$L__BB0_11:
	setp.ge.s32 	%p17, %r1, %r7;
	setp.lt.s32 	%p18, %r1, 1;
	setp.ne.s32 	%p19, %r45, %r7;
	or.pred  	%p20, %p18, %p19;
	or.pred  	%p21, %p17, %p20;
	@%p21 bra 	$L__BB0_13;
	ld.global.u32 	%r68, [%rd3+-4];
	ld.global.u32 	%r69, [%rd3+4];
	add.s32 	%r70, %r69, %r68;
	sub.s32 	%r90, %r3, %r38;
	mul.wide.s32 	%rd15, %r90, 4;
	add.s64 	%rd16, %rd2, %rd15;
	ld.global.u32 	%r71, [%rd16+4];
	add.s32 	%r89, %r70, %r71;
	not.b32 	%r72, %r38;
	add.s32 	%r88, %r3, %r72;
	bra.uni 	$L__BB0_18;
$L__BB0_13:
	setp.ne.s32 	%p22, %r1, 0;
	setp.eq.s32 	%p23, %r45, 0;
	or.pred  	%p24, %p22, %p23;
	setp.ge.u32 	%p25, %r45, %r7;
	or.pred  	%p26, %p24, %p25;
	@%p26 bra 	$L__BB0_15;
	ld.global.u32 	%r63, [%rd3+4];
	sub.s32 	%r64, %r3, %r38;
	mul.wide.s32 	%rd13, %r64, 4;
	add.s64 	%rd14, %rd2, %rd13;
	ld.global.u32 	%r65, [%rd14];
	add.s32 	%r66, %r65, %r63;
	ld.global.u32 	%r67, [%rd14+4];
	add.s32 	%r89, %r66, %r67;
	add.s32 	%r90, %r3, %r38;
	add.s32 	%r88, %r90, 1;
	bra.uni 	$L__BB0_18;
$L__BB0_15:
	setp.ge.u32 	%p27, %r45, %r7;
	setp.eq.s32 	%p28, %r45, 0;
	setp.ne.s32 	%p29, %r1, %r7;
	or.pred  	%p30, %p29, %p28;
	or.pred  	%p31, %p30, %p27;
	@%p31 bra 	$L__BB0_17;
	ld.global.u32 	%r58, [%rd3+-4];
	sub.s32 	%r59, %r3, %r38;
	mul.wide.s32 	%rd11, %r59, 4;
	add.s64 	%rd12, %rd2, %rd11;
	ld.global.u32 	%r60, [%rd12];
	add.s32 	%r61, %r60, %r58;
	ld.global.u32 	%r62, [%rd12+-4];
	add.s32 	%r89, %r61, %r62;
	add.s32 	%r88, %r3, %r38;
	add.s32 	%r90, %r1, %r3;
	bra.uni 	$L__BB0_18;
$L__BB0_17:
	ld.global.u32 	%r48, [%rd3+-4];
	ld.global.u32 	%r49, [%rd3+4];
	add.s32 	%r50, %r49, %r48;
	mul.wide.s32 	%rd7, %r38, 4;
	xor.b64  	%rd8, %rd7, -4;
	add.s64 	%rd9, %rd3, %rd8;
	ld.global.u32 	%r51, [%rd9];
	add.s32 	%r52, %r50, %r51;
	ld.global.u32 	%r53, [%rd9+4];
	add.s32 	%r54, %r52, %r53;
	ld.global.u32 	%r55, [%rd9+8];
	add.s32 	%r56, %r54, %r55;
	add.s32 	%r90, %r3, %r38;
	add.s64 	%rd10, %rd3, %rd7;
	ld.global.u32 	%r57, [%rd10+-4];
	add.s32 	%r89, %r56, %r57;
	add.s32 	%r88, %r90, 1;
$L__BB0_18:
	mul.wide.s32 	%rd23, %r90, 4;
	add.s64 	%rd24, %rd2, %rd23;
	ld.global.u32 	%r78, [%rd24];
	add.s32 	%r79, %r78, %r89;
	mul.wide.s32 	%rd25, %r88, 4;
	add.s64 	%rd26, %rd2, %rd25;
	ld.global.u32 	%r80, [%rd26];
	add.s32 	%r81, %r79, %r80;
	ld.global.u32 	%r36, [%rd3];
	setp.ne.s32 	%p32, %r36, 1;
	setp.gt.s32 	%p33, %r81, 1;
	or.pred  	%p34, %p32, %p33;
	@%p34 bra 	$L__BB0_20;
	add.s64 	%rd36, %rd1, %rd6;
	mov.b32 	%r87, 0;
	st.global.u32 	[%rd36], %r87;
	bra.uni 	$L__BB0_27;
$L__BB0_20:
	setp.ne.s32 	%p35, %r36, 1;
	and.b32  	%r82, %r81, -2;
	setp.ne.s32 	%p36, %r82, 2;
	or.pred  	%p37, %p35, %p36;
	@%p37 bra 	$L__BB0_22;
	add.s64 	%rd34, %rd1, %rd6;
	mov.b32 	%r86, 1;
	st.global.u32 	[%rd34], %r86;
	bra.uni 	$L__BB0_27;
$L__BB0_22:
	setp.ne.s32 	%p38, %r36, 1;
	setp.lt.s32 	%p39, %r81, 4;
	or.pred  	%p40, %p38, %p39;
	@%p40 bra 	$L__BB0_24;
	add.s64 	%rd32, %rd1, %rd6;
	mov.b32 	%r85, 0;
	st.global.u32 	[%rd32], %r85;
	bra.uni 	$L__BB0_27;
$L__BB0_24:
	setp.ne.s32 	%p41, %r36, 0;
	setp.ne.s32 	%p42, %r81, 3;
	or.pred  	%p43, %p41, %p42;
	@%p43 bra 	$L__BB0_26;
	add.s64 	%rd30, %rd1, %rd6;
	mov.b32 	%r84, 1;
	st.global.u32 	[%rd30], %r84;
	bra.uni 	$L__BB0_27;
$L__BB0_26:
	add.s64 	%rd28, %rd1, %rd6;
	mov.b32 	%r83, 0;
	st.global.u32 	[%rd28], %r83;
$L__BB0_27:
	ret;

}


// ===== COMPILED SASS (sm_100) =====

	.target	sm_100

	.elftype	@"ET_EXEC"


//--------------------- .note.nv.tkinfo           --------------------------
	.section	.note.nv.tkinfo,"",@"SHT_NOTE"
	.sectionflags	@"SHF_NOTE_NV_TKINFO"
	.tkinfo
        /*0018*/ 	.word	0x00000002
        /*0030*/ 	.string	""
        /*0030*/ 	.string	"ptxas"
        /*0030*/ 	.string	"Cuda compilation tools, release 13.0, V13.0.88"
        /*0030*/ 	.string	"Build cuda_13.0.r13.0/compiler.36424714_0"
        /*0030*/ 	.string	"-arch sm_100 -m 64 "



//--------------------- .note.nv.cuinfo           --------------------------
	.section	.note.nv.cuinfo,"",@"SHT_NOTE"
	.sectionflags	@"SHF_NOTE_NV_CUINFO"
        /*0018*/ 	.short	0x0002
        /*001a*/ 	.short	0x0064
        /*001c*/ 	.short	0x0082
	.zero		2


//--------------------- .nv.info                  --------------------------
	.section	.nv.info,"",@"SHT_CUDA_INFO"
	.align	4


	//----- nvinfo : EIATTR_REGCOUNT
	.align		4
        /*0000*/ 	.byte	0x04, 0x2f
        /*0002*/ 	.short	(.L_1 - .L_0)
	.align		4
.L_0:
        /*0004*/ 	.word	index@(_Z16computeFutureGenPiS_i)
        /*0008*/ 	.word	0x00000018


	//----- nvinfo : EIATTR_FRAME_SIZE
	.align		4
.L_1:
        /*000c*/ 	.byte	0x04, 0x11
        /*000e*/ 	.short	(.L_3 - .L_2)
	.align		4
.L_2:
        /*0010*/ 	.word	index@(_Z16computeFutureGenPiS_i)
        /*0014*/ 	.word	0x00000000


	//----- nvinfo : EIATTR_MIN_STACK_SIZE
	.align		4
.L_3:
        /*0018*/ 	.byte	0x04, 0x12
        /*001a*/ 	.short	(.L_5 - .L_4)
	.align		4
.L_4:
        /*001c*/ 	.word	index@(_Z16computeFutureGenPiS_i)
        /*0020*/ 	.word	0x00000000
.L_5:


//--------------------- .nv.compat                --------------------------
	.section	.nv.compat,"",@"SHT_CUDA_COMPAT_INFO"
	.align	4
        /*0000*/ 	.byte	0x02, 0x09, 0x00, 0x00, 0x02, 0x02, 0x01, 0x00, 0x02, 0x05, 0x05, 0x00, 0x03, 0x07, 0x01, 0x01
        /*0010*/ 	.byte	0x02, 0x03, 0x00, 0x00, 0x02, 0x06, 0x01, 0x00, 0x04, 0x0b, 0x08, 0x00, 0x09, 0x00, 0x00, 0x00
        /*0020*/ 	.byte	0x00, 0x00, 0x00, 0x00


//--------------------- .nv.info._Z16computeFutureGenPiS_i --------------------------
	.section	.nv.info._Z16computeFutureGenPiS_i,"",@"SHT_CUDA_INFO"
	.sectionflags	@""
	.align	4


	//----- nvinfo : EIATTR_CUDA_API_VERSION
	.align		4
        /*0000*/ 	.byte	0x04, 0x37
        /*0002*/ 	.short	(.L_7 - .L_6)
.L_6:
        /*0004*/ 	.word	0x00000082


	//----- nvinfo : EIATTR_KPARAM_INFO
	.align		4
.L_7:
        /*0008*/ 	.byte	0x04, 0x17
        /*000a*/ 	.short	(.L_9 - .L_8)
.L_8:
        /*000c*/ 	.word	0x00000000
        /*0010*/ 	.short	0x0002
        /*0012*/ 	.short	0x0010
        /*0014*/ 	.byte	0x00, 0xf0, 0x11, 0x00


	//----- nvinfo : EIATTR_KPARAM_INFO
	.align		4
.L_9:
        /*0018*/ 	.byte	0x04, 0x17
        /*001a*/ 	.short	(.L_11 - .L_10)
.L_10:
        /*001c*/ 	.word	0x00000000
        /*0020*/ 	.short	0x0001
        /*0022*/ 	.short	0x0008
        /*0024*/ 	.byte	0x00, 0xf5, 0x21, 0x00


	//----- nvinfo : EIATTR_KPARAM_INFO
	.align		4
.L_11:
        /*0028*/ 	.byte	0x04, 0x17
        /*002a*/ 	.short	(.L_13 - .L_12)
.L_12:
        /*002c*/ 	.word	0x00000000
        /*0030*/ 	.short	0x0000
        /*0032*/ 	.short	0x0000
        /*0034*/ 	.byte	0x00, 0xf5, 0x21, 0x00


	//----- nvinfo : EIATTR_SPARSE_MMA_MASK
	.align		4
.L_13:
        /*0038*/ 	.byte	0x03, 0x50
        /*003a*/ 	.short	0x0000


	//----- nvinfo : EIATTR_MAXREG_COUNT
	.align		4
        /*003c*/ 	.byte	0x03, 0x1b
        /*003e*/ 	.short	0x00ff


	//----- nvinfo : EIATTR_MERCURY_ISA_VERSION
	.align		4
        /*0040*/ 	.byte	0x03, 0x5f
        /*0042*/ 	.short	0x0101


	//----- nvinfo : EIATTR_VRC_CTA_INIT_COUNT
	.align		4
        /*0044*/ 	.byte	0x02, 0x4a
	.zero		1
	.zero		1


	//----- nvinfo : EIATTR_EXIT_INSTR_OFFSETS
	.align		4
        /*0048*/ 	.byte	0x04, 0x1c
        /*004a*/ 	.short	(.L_15 - .L_14)


	//   ....[0]....
.L_14:
        /*004c*/ 	.word	0x000000c0


	//   ....[1]....
        /*0050*/ 	.word	0x000007d0


	//   ....[2]....
        /*0054*/ 	.word	0x00000850


	//   ....[3]....
        /*0058*/ 	.word	0x000008b0


	//   ....[4]....
        /*005c*/ 	.word	0x00000920


	//   ....[5]....
        /*0060*/ 	.word	0x00000960


	//----- nvinfo : EIATTR_CRS_STACK_SIZE
	.align		4
.L_15:
        /*0064*/ 	.byte	0x04, 0x1e
        /*0066*/ 	.short	(.L_17 - .L_16)
.L_16:
        /*0068*/ 	.word	0x00000000


	//----- nvinfo : EIATTR_CBANK_PARAM_SIZE
	.align		4
.L_17:
        /*006c*/ 	.byte	0x03, 0x19
        /*006e*/ 	.short	0x0014


	//----- nvinfo : EIATTR_PARAM_CBANK
	.align		4
        /*0070*/ 	.byte	0x04, 0x0a
        /*0072*/ 	.short	(.L_19 - .L_18)
	.align		4
.L_18:
        /*0074*/ 	.word	index@(.nv.constant0._Z16computeFutureGenPiS_i)
        /*0078*/ 	.short	0x0380
        /*007a*/ 	.short	0x0014


	//----- nvinfo : EIATTR_SW_WAR
	.align		4
.L_19:
        /*007c*/ 	.byte	0x04, 0x36
        /*007e*/ 	.short	(.L_21 - .L_20)
.L_20:
        /*0080*/ 	.word	0x00000008
.L_21:


//--------------------- .nv.callgraph             --------------------------
	.section	.nv.callgraph,"",@"SHT_CUDA_CALLGRAPH"
	.align	4
	.sectionentsize	8
	.align		4
        /*0000*/ 	.word	0x00000000
	.align		4
        /*0004*/ 	.word	0xffffffff
	.align		4
        /*0008*/ 	.word	0x00000000
	.align		4
        /*000c*/ 	.word	0xfffffffe
	.align		4
        /*0010*/ 	.word	0x00000000
	.align		4
        /*0014*/ 	.word	0xfffffffd
	.align		4
        /*0018*/ 	.word	0x00000000
	.align		4
        /*001c*/ 	.word	0xfffffffc


//--------------------- .text._Z16computeFutureGenPiS_i --------------------------
	.section	.text._Z16computeFutureGenPiS_i,"ax",@progbits
	.align	128
        .global         _Z16computeFutureGenPiS_i
        .type           _Z16computeFutureGenPiS_i,@function
        .size           _Z16computeFutureGenPiS_i,(.L_x_10 - _Z16computeFutureGenPiS_i)
        .other          _Z16computeFutureGenPiS_i,@"STO_CUDA_ENTRY STV_DEFAULT"
_Z16computeFutureGenPiS_i:
.text._Z16computeFutureGenPiS_i:
[----:B------:R-:W-:Y:S01]  /*0000*/  LDC R1, c[0x0][0x37c] ;  /* 0x0000df00ff017b82 */ /* 0x000fe20000000800 */
[----:B------:R-:W0:Y:S07]  /*0010*/  S2R R9, SR_TID.X ;  /* 0x0000000000097919 */ /* 0x000e2e0000002100 */
[----:B------:R-:W0:Y:S01]  /*0020*/  LDC R0, c[0x0][0x360] ;  /* 0x0000d800ff007b82 */ /* 0x000e220000000800 */
[----:B------:R-:W1:Y:S07]  /*0030*/  S2R R6, SR_TID.Y ;  /* 0x0000000000067919 */ /* 0x000e6e0000002200 */
[----:B------:R-:W0:Y:S08]  /*0040*/  S2UR UR4, SR_CTAID.X ;  /* 0x00000000000479c3 */ /* 0x000e300000002500 */
[----:B------:R-:W1:Y:S08]  /*0050*/  S2UR UR5, SR_CTAID.Y ;  /* 0x00000000000579c3 */ /* 0x000e700000002600 */
[----:B------:R-:W1:Y:S08]  /*0060*/  LDC R3, c[0x0][0x364] ;  /* 0x0000d900ff037b82 */ /* 0x000e700000000800 */
[----:B------:R-:W2:Y:S01]  /*0070*/  LDC R7, c[0x0][0x390] ;  /* 0x0000e400ff077b82 */ /* 0x000ea20000000800 */
[----:B0-----:R-:W-:-:S02]  /*0080*/  IMAD R9, R0, UR4, R9 ;  /* 0x0000000400097c24 */ /* 0x001fc4000f8e0209 */
[----:B-1----:R-:W-:-:S05]  /*0090*/  IMAD R6, R3, UR5, R6 ;  /* 0x0000000503067c24 */ /* 0x002fca000f8e0206 */
[----:B------:R-:W-:-:S04]  /*00a0*/  VIMNMX R0, PT, PT, R9, R6, !PT ;  /* 0x0000000609007248 */ /* 0x000fc80007fe0100 */
[----:B--2---:R-:W-:-:S13]  /*00b0*/  ISETP.GE.AND P0, PT, R0, R7, PT ;  /* 0x000000070000720c */ /* 0x004fda0003f06270 */
[----:B------:R-:W-:Y:S05]  /*00c0*/  @P0 EXIT ;  /* 0x000000000000094d */ /* 0x000fea0003800000 */
[----:B------:R-:W0:Y:S01]  /*00d0*/  LDC.64 R4, c[0x0][0x380] ;  /* 0x0000e000ff047b82 */ /* 0x000e220000000a00 */
[----:B------:R-:W-:Y:S01]  /*00e0*/  LOP3.LUT P0, RZ, R9, R6, RZ, 0xfc, !PT ;  /* 0x0000000609ff7212 */ /* 0x000fe2000780fcff */
[----:B------:R-:W-:Y:S01]  /*00f0*/  IMAD R0, R6, R7, R9 ;  /* 0x0000000706007224 */ /* 0x000fe200078e0209 */
[----:B------:R-:W1:Y:S01]  /*0100*/  LDCU.64 UR4, c[0x0][0x358] ;  /* 0x00006b00ff0477ac */ /* 0x000e620008000a00 */
[----:B------:R-:W-:Y:S02]  /*0110*/  BSSY.RECONVERGENT B0, `(.L_x_0) ;  /* 0x0000060000007945 */ /* 0x000fe40003800200 */
[----:B0-----:R-:W-:-:S08]  /*0120*/  IMAD.WIDE R2, R0, 0x4, R4 ;  /* 0x0000000400027825 */ /* 0x001fd000078e0204 */
[----:B-1----:R-:W-:Y:S05]  /*0130*/  @P0 BRA `(.L_x_1) ;  /* 0x0000000000140947 */ /* 0x002fea0003800000 */
[----:B------:R-:W-:-:S05]  /*0140*/  IMAD.WIDE.U32 R8, R0, 0x4, R4 ;  /* 0x0000000400087825 */ /* 0x000fca00078e0004 */
[----:B------:R0:W5:Y:S01]  /*0150*/  LDG.E R16, desc[UR4][R8.64+0x4] ;  /* 0x0000040408107981 */ /* 0x000162000c1e1900 */
[----:B------:R-:W-:-:S04]  /*0160*/  IMAD.IADD R17, R0, 0x1, R7 ;  /* 0x0000000100117824 */ /* 0x000fc800078e0207 */
[----:B------:R-:W-:Y:S01]  /*0170*/  VIADD R19, R17, 0x1 ;  /* 0x0000000111137836 */ /* 0x000fe20000000000 */
[----:B------:R-:W-:Y:S06]  /*0180*/  BRA `(.L_x_2) ;  /* 0x0000000400607947 */ /* 0x000fec0003800000 */
.L_x_1:
[----:B------:R-:W-:-:S05]  /*0190*/  VIADD R8, R7, 0xffffffff ;  /* 0xffffffff07087836 */ /* 0x000fca0000000000 */
[----:B------:R-:W-:-:S04]  /*01a0*/  ISETP.NE.AND P0, PT, R6, R8, PT ;  /* 0x000000080600720c */ /* 0x000fc80003f05270 */
[----:B------:R-:W-:-:S13]  /*01b0*/  ISETP.NE.OR P1, PT, R9, RZ, P0 ;  /* 0x000000ff0900720c */ /* 0x000fda0000725670 */
[----:B------:R-:W-:Y:S05]  /*01c0*/  @P1 BRA `(.L_x_3) ;  /* 0x0000000000101947 */ /* 0x000fea0003800000 */
[----:B------:R1:W5:Y:S01]  /*01d0*/  LDG.E R16, desc[UR4][R2.64+0x4] ;  /* 0x0000040402107981 */ /* 0x000362000c1e1900 */
[----:B------:R-:W-:-:S04]  /*01e0*/  IMAD.IADD R17, R0, 0x1, -R7 ;  /* 0x0000000100117824 */ /* 0x000fc800078e0a07 */
[----:B------:R-:W-:Y:S01]  /*01f0*/  VIADD R19, R17, 0x1 ;  /* 0x0000000111137836 */ /* 0x000fe20000000000 */
[----:B------:R-:W-:Y:S06]  /*0200*/  BRA `(.L_x_2) ;  /* 0x0000000400407947 */ /* 0x000fec0003800000 */
.L_x_3:
[----:B------:R-:W-:-:S04]  /*0210*/  ISETP.NE.AND P1, PT, R6, RZ, PT ;  /* 0x000000ff0600720c */ /* 0x000fc80003f25270 */
[----:B------:R-:W-:-:S13]  /*0220*/  ISETP.NE.OR P1, PT, R9, R8, P1 ;  /* 0x000000080900720c */ /* 0x000fda0000f25670 */
[----:B------:R-:W-:Y:S05]  /*0230*/  @P1 BRA `(.L_x_4) ;  /* 0x0000000000101947 */ /* 0x000fea0003800000 */
[----:B------:R2:W5:Y:S01]  /*0240*/  LDG.E R16, desc[UR4][R2.64+-0x4] ;  /* 0xfffffc0402107981 */ /* 0x000562000c1e1900 */
[----:B------:R-:W-:Y:S01]  /*0250*/  IMAD.IADD R19, R0, 0x1, R7 ;  /* 0x0000000100137824 */ /* 0x000fe200078e0207 */
[----:B------:R-:W-:Y:S01]  /*0260*/  IADD3 R17, PT, PT, R9, R0, RZ ;  /* 0x0000000009117210 */ /* 0x000fe20007ffe0ff */
[----:B------:R-:W-:Y:S06]  /*0270*/  BRA `(.L_x_2) ;  /* 0x0000000400247947 */ /* 0x000fec0003800000 */
.L_x_4:
[----:B------:R-:W-:-:S13]  /*0280*/  ISETP.NE.OR P1, PT, R9, R8, P0 ;  /* 0x000000080900720c */ /* 0x000fda0000725670 */
[----:B------:R-:W-:Y:S05]  /*0290*/  @P1 BRA `(.L_x_5) ;  /* 0x0000000000141947 */ /* 0x000fea0003800000 */
[----:B------:R3:W5:Y:S01]  /*02a0*/  LDG.E R16, desc[UR4][R2.64+-0x4] ;  /* 0xfffffc0402107981 */ /* 0x000762000c1e1900 */
[----:B------:R-:W-:Y:S01]  /*02b0*/  LOP3.LUT R19, RZ, R7, RZ, 0x33, !PT ;  /* 0x00000007ff137212 */ /* 0x000fe200078e33ff */
[----:B------:R-:W-:-:S04]  /*02c0*/  IMAD.IADD R17, R0, 0x1, -R7 ;  /* 0x0000000100117824 */ /* 0x000fc800078e0a07 */
[----:B------:R-:W-:Y:S01]  /*02d0*/  IMAD.IADD R19, R0, 0x1, R19 ;  /* 0x0000000100137824 */ /* 0x000fe200078e0213 */
[----:B------:R-:W-:Y:S06]  /*02e0*/  BRA `(.L_x_2) ;  /* 0x0000000400087947 */ /* 0x000fec0003800000 */
.L_x_5:
[----:B------:R-:W-:-:S04]  /*02f0*/  ISETP.GE.AND P1, PT, R9, 0x1, PT ;  /* 0x000000010900780c */ /* 0x000fc80003f26270 */
[----:B------:R-:W-:-:S04]  /*0300*/  ISETP.NE.OR P1, PT, R6, RZ, !P1 ;  /* 0x000000ff0600720c */ /* 0x000fc80004f25670 */
[----:B------:R-:W-:-:S13]  /*0310*/  ISETP.GE.OR P1, PT, R9, R8, P1 ;  /* 0x000000080900720c */ /* 0x000fda0000f26670 */
[----:B------:R-:W-:Y:S05]  /*0320*/  @P1 BRA `(.L_x_6) ;  /* 0x0000000000241947 */ /* 0x000fea0003800000 */
[----:B------:R-:W-:-:S05]  /*0330*/  IMAD.WIDE.U32 R10, R0, 0x4, R4 ;  /* 0x00000004000a7825 */ /* 0x000fca00078e0004 */
[----:B------:R-:W2:Y:S01]  /*0340*/  LDG.E R16, desc[UR4][R10.64+-0x4] ;  /* 0xfffffc040a107981 */ /* 0x000ea2000c1e1900 */
[----:B------:R-:W-:-:S03]  /*0350*/  IMAD.WIDE R8, R7, 0x4, R10 ;  /* 0x0000000407087825 */ /* 0x000fc600078e020a */
[----:B------:R-:W2:Y:S04]  /*0360*/  LDG.E R6, desc[UR4][R10.64+0x4] ;  /* 0x000004040a067981 */ /* 0x000ea8000c1e1900 */
[----:B------:R-:W2:Y:S01]  /*0370*/  LDG.E R9, desc[UR4][R8.64+-0x4] ;  /* 0xfffffc0408097981 */ /* 0x000ea2000c1e1900 */
[----:B------:R-:W-:-:S04]  /*0380*/  IMAD.IADD R17, R0, 0x1, R7 ;  /* 0x0000000100117824 */ /* 0x000fc800078e0207 */
[----:B------:R-:W-:Y:S01]  /*0390*/  VIADD R19, R17, 0x1 ;  /* 0x0000000111137836 */ /* 0x000fe20000000000 */
[----:B--2---:R-:W-:Y:S01]  /*03a0*/  IADD3 R16, PT, PT, R9, R6, R16 ;  /* 0x0000000609107210 */ /* 0x004fe20007ffe010 */
[----:B------:R-:W-:Y:S06]  /*03b0*/  BRA `(.L_x_2) ;  /* 0x0000000000d47947 */ /* 0x000fec0003800000 */
.L_x_6:
[----:B------:R-:W-:-:S04]  /*03c0*/  ISETP.LT.OR P0, PT, R9, 0x1, P0 ;  /* 0x000000010900780c */ /* 0x000fc80000701670 */
[----:B------:R-:W-:-:S13]  /*03d0*/  ISETP.GE.OR P0, PT, R9, R8, P0 ;  /* 0x000000080900720c */ /* 0x000fda0000706670 */
[----:B------:R-:W-:Y:S05]  /*03e0*/  @P0 BRA `(.L_x_7) ;  /* 0x0000000000240947 */ /* 0x000fea0003800000 */
[----:B------:R-:W-:Y:S01]  /*03f0*/  IMAD.IADD R17, R0, 0x1, -R7 ;  /* 0x0000000100117824 */ /* 0x000fe200078e0a07 */
[----:B------:R-:W2:Y:S03]  /*0400*/  LDG.E R11, desc[UR4][R2.64+-0x4] ;  /* 0xfffffc04020b7981 */ /* 0x000ea6000c1e1900 */
[----:B------:R-:W-:Y:S01]  /*0410*/  IMAD.WIDE R8, R17, 0x4, R4 ;  /* 0x0000000411087825 */ /* 0x000fe200078e0204 */
[----:B------:R-:W2:Y:S05]  /*0420*/  LDG.E R16, desc[UR4][R2.64+0x4] ;  /* 0x0000040402107981 */ /* 0x000eaa000c1e1900 */
[----:B------:R-:W2:Y:S01]  /*0430*/  LDG.E R8, desc[UR4][R8.64+0x4] ;  /* 0x0000040408087981 */ /* 0x000ea2000c1e1900 */
[----:B------:R-:W-:-:S04]  /*0440*/  LOP3.LUT R7, RZ, R7, RZ, 0x33, !PT ;  /* 0x00000007ff077212 */ /* 0x000fc800078e33ff */
[----:B------:R-:W-:Y:S02]  /*0450*/  IADD3 R19, PT, PT, R0, R7, RZ ;  /* 0x0000000700137210 */ /* 0x000fe40007ffe0ff */
[----:B--2---:R-:W-:Y:S01]  /*0460*/  IADD3 R16, PT, PT, R8, R16, R11 ;  /* 0x0000001008107210 */ /* 0x004fe20007ffe00b */
[----:B------:R-:W-:Y:S06]  /*0470*/  BRA `(.L_x_2) ;  /* 0x0000000000a47947 */ /* 0x000fec0003800000 */
.L_x_7:
[----:B------:R-:W-:-:S04]  /*0480*/  ISETP.NE.AND P0, PT, R6, RZ, PT ;  /* 0x000000ff0600720c */ /* 0x000fc80003f05270 */
[----:B------:R-:W-:-:S04]  /*0490*/  ISETP.NE.OR P1, PT, R9, RZ, !P0 ;  /* 0x000000ff0900720c */ /* 0x000fc80004725670 */
[----:B------:R-:W-:-:S13]  /*04a0*/  ISETP.GE.U32.OR P1, PT, R6, R8, P1 ;  /* 0x000000080600720c */ /* 0x000fda0000f26470 */
[----:B------:R-:W-:Y:S05]  /*04b0*/  @P1 BRA `(.L_x_8) ;  /* 0x0000000000241947 */ /* 0x000fea0003800000 */
[----:B------:R-:W-:Y:S01]  /*04c0*/  IMAD.IADD R9, R0, 0x1, -R7 ;  /* 0x0000000100097824 */ /* 0x000fe200078e0a07 */
[----:B------:R-:W2:Y:S03]  /*04d0*/  LDG.E R11, desc[UR4][R2.64+0x4] ;  /* 0x00000404020b7981 */ /* 0x000ea6000c1e1900 */
[----:B------:R-:W-:-:S05]  /*04e0*/  IMAD.WIDE R8, R9, 0x4, R4 ;  /* 0x0000000409087825 */ /* 0x000fca00078e0204 */
[----:B------:R-:W2:Y:S04]  /*04f0*/  LDG.E R16, desc[UR4][R8.64] ;  /* 0x0000000408107981 */ /* 0x000ea8000c1e1900 */
[----:B------:R-:W2:Y:S01]  /*0500*/  LDG.E R6, desc[UR4][R8.64+0x4] ;  /* 0x0000040408067981 */ /* 0x000ea2000c1e1900 */
[----:B------:R-:W-:-:S04]  /*0510*/  IMAD.IADD R17, R0, 0x1, R7 ;  /* 0x0000000100117824 */ /* 0x000fc800078e0207 */
[----:B------:R-:W-:Y:S01]  /*0520*/  VIADD R19, R17, 0x1 ;  /* 0x0000000111137836 */ /* 0x000fe20000000000 */
[----:B--2---:R-:W-:Y:S01]  /*0530*/  IADD3 R16, PT, PT, R6, R16, R11 ;  /* 0x0000001006107210 */ /* 0x004fe20007ffe00b */
[----:B------:R-:W-:Y:S06]  /*0540*/  BRA `(.L_x_2) ;  /* 0x0000000000707947 */ /* 0x000fec0003800000 */
.L_x_8:
[----:B------:R-:W-:-:S04]  /*0550*/  ISETP.NE.OR P0, PT, R9, R8, !P0 ;  /* 0x000000080900720c */ /* 0x000fc80004705670 */
[----:B------:R-:W-:-:S13]  /*0560*/  ISETP.GE.U32.OR P0, PT, R6, R8, P0 ;  /* 0x000000080600720c */ /* 0x000fda0000706470 */
[----:B------:R-:W-:Y:S01]  /*0570*/  @P0 IMAD.WIDE R12, R7, 0x4, RZ ;  /* 0x00000004070c0825 */ /* 0x000fe200078e02ff */
[----:B------:R-:W2:Y:S03]  /*0580*/  @P0 LDG.E R19, desc[UR4][R2.64+0x4] ;  /* 0x0000040402130981 */ /* 0x000ea6000c1e1900 */
[----:B------:R-:W-:Y:S01]  /*0590*/  @!P0 IMAD.IADD R15, R0, 0x1, -R7 ;  /* 0x00000001000f8824 */ /* 0x000fe200078e0a07 */
[----:B------:R-:W-:Y:S02]  /*05a0*/  @P0 LOP3.LUT R11, R12, 0xfffffffc, RZ, 0x3c, !PT ;  /* 0xfffffffc0c0b0812 */ /* 0x000fe400078e3cff */
[----:B------:R-:W-:Y:S01]  /*05b0*/  @P0 LOP3.LUT R17, RZ, R13, RZ, 0x33, !PT ;  /* 0x0000000dff110212 */ /* 0x000fe200078e33ff */
[----:B------:R-:W-:Y:S01]  /*05c0*/  @!P0 IMAD.WIDE R14, R15, 0x4, R4 ;  /* 0x000000040f0e8825 */ /* 0x000fe200078e0204 */
[----:B------:R-:W-:-:S04]  /*05d0*/  @P0 IADD3 R10, P1, PT, R2, R11, RZ ;  /* 0x0000000b020a0210 */ /* 0x000fc80007f3e0ff */
[----:B------:R-:W3:Y:S01]  /*05e0*/  @!P0 LDG.E R18, desc[UR4][R14.64] ;  /* 0x000000040e128981 */ /* 0x000ee2000c1e1900 */
[C---:B------:R-:W-:Y:S01]  /*05f0*/  @P0 IMAD.X R11, R3.reuse, 0x1, R17, P1 ;  /* 0x00000001030b0824 */ /* 0x040fe200008e0611 */
[----:B------:R-:W-:Y:S02]  /*0600*/  @P0 IADD3 R12, P1, PT, R2, R12, RZ ;  /* 0x0000000c020c0210 */ /* 0x000fe40007f3e0ff */
[----:B------:R-:W2:Y:S04]  /*0610*/  LDG.E R17, desc[UR4][R2.64+-0x4] ;  /* 0xfffffc0402117981 */ /* 0x000ea8000c1e1900 */
[----:B------:R-:W2:Y:S01]  /*0620*/  @P0 LDG.E R6, desc[UR4][R10.64] ;  /* 0x000000040a060981 */ /* 0x000ea2000c1e1900 */
[----:B------:R-:W-:-:S03]  /*0630*/  @P0 IADD3.X R13, PT, PT, R3, R13, RZ, P1, !PT ;  /* 0x0000000d030d0210 */ /* 0x000fc60000ffe4ff */
[----:B------:R-:W4:Y:S04]  /*0640*/  @P0 LDG.E R21, desc[UR4][R10.64+0x4] ;  /* 0x000004040a150981 */ /* 0x000f28000c1e1900 */
[----:B------:R-:W4:Y:S04]  /*0650*/  @P0 LDG.E R8, desc[UR4][R10.64+0x8] ;  /* 0x000008040a080981 */ /* 0x000f28000c1e1900 */
[----:B------:R-:W3:Y:S04]  /*0660*/  @!P0 LDG.E R16, desc[UR4][R14.64+-0x4] ;  /* 0xfffffc040e108981 */ /* 0x000ee8000c1e1900 */
[----:B------:R-:W5:Y:S01]  /*0670*/  @P0 LDG.E R13, desc[UR4][R12.64+-0x4] ;  /* 0xfffffc040c0d0981 */ /* 0x000f62000c1e1900 */
[----:B------:R-:W-:Y:S01]  /*0680*/  IMAD.IADD R7, R0, 0x1, R7 ;  /* 0x0000000100077824 */ /* 0x000fe200078e0207 */
[----:B--2---:R-:W-:-:S03]  /*0690*/  @P0 IADD3 R6, PT, PT, R6, R19, R17 ;  /* 0x0000001306060210 */ /* 0x004fc60007ffe011 */
[----:B------:R-:W-:Y:S02]  /*06a0*/  @!P0 IMAD.MOV.U32 R19, RZ, RZ, R7 ;  /* 0x000000ffff138224 */ /* 0x000fe400078e0007 */
[----:B------:R-:W-:Y:S01]  /*06b0*/  @P0 VIADD R19, R7, 0x1 ;  /* 0x0000000107130836 */ /* 0x000fe20000000000 */
[----:B----4-:R-:W-:Y:S02]  /*06c0*/  @P0 IADD3 R6, PT, PT, R8, R6, R21 ;  /* 0x0000000608060210 */ /* 0x010fe40007ffe015 */
[----:B---3--:R-:W-:Y:S01]  /*06d0*/  @!P0 IADD3 R16, PT, PT, R16, R18, R17 ;  /* 0x0000001210108210 */ /* 0x008fe20007ffe011 */
[----:B------:R-:W-:Y:S01]  /*06e0*/  @!P0 IMAD.IADD R17, R9, 0x1, R0 ;  /* 0x0000000109118824 */ /* 0x000fe200078e0200 */
[----:B------:R-:W-:Y:S01]  /*06f0*/  @P0 MOV R17, R7 ;  /* 0x0000000700110202 */ /* 0x000fe20000000f00 */
[----:B-----5:R-:W-:-:S07]  /*0700*/  @P0 IMAD.IADD R16, R6, 0x1, R13 ;  /* 0x0000000106100824 */ /* 0x020fce00078e020d */
.L_x_2:
[----:B------:R-:W-:Y:S05]  /*0710*/  BSYNC.RECONVERGENT B0 ;  /* 0x0000000000007941 */ /* 0x000fea0003800200 */
.L_x_0:
[--C-:B------:R-:W-:Y:S01]  /*0720*/  IMAD.WIDE R6, R17, 0x4, R4.reuse ;  /* 0x0000000411067825 */ /* 0x100fe200078e0204 */
[----:B------:R-:W4:Y:S03]  /*0730*/  LDG.E R10, desc[UR4][R2.64] ;  /* 0x00000004020a7981 */ /* 0x000f26000c1e1900 */
[----:B------:R-:W-:Y:S02]  /*0740*/  IMAD.WIDE R4, R19, 0x4, R4 ;  /* 0x0000000413047825 */ /* 0x000fe400078e0204 */
[----:B------:R-:W2:Y:S04]  /*0750*/  LDG.E R7, desc[UR4][R6.64] ;  /* 0x0000000406077981 */ /* 0x000ea8000c1e1900 */
[----:B------:R-:W2:Y:S02]  /*0760*/  LDG.E R4, desc[UR4][R4.64] ;  /* 0x0000000404047981 */ /* 0x000ea4000c1e1900 */
[----:B--2--5:R-:W-:-:S04]  /*0770*/  IADD3 R16, PT, PT, R4, R7, R16 ;  /* 0x0000000704107210 */ /* 0x024fc80007ffe010 */
[----:B------:R-:W-:-:S04]  /*0780*/  ISETP.GT.AND P0, PT, R16, 0x1, PT ;  /* 0x000000011000780c */ /* 0x000fc80003f04270 */
[----:B----4-:R-:W-:-:S13]  /*0790*/  ISETP.NE.OR P0, PT, R10, 0x1, P0 ;  /* 0x000000010a00780c */ /* 0x010fda0000705670 */
[----:B0-----:R-:W0:Y:S02]  /*07a0*/  @!P0 LDC.64 R8, c[0x0][0x388] ;  /* 0x0000e200ff088b82 */ /* 0x001e240000000a00 */
[----:B0-----:R-:W-:-:S05]  /*07b0*/  @!P0 IMAD.WIDE R8, R0, 0x4, R8 ;  /* 0x0000000400088825 */ /* 0x001fca00078e0208 */
[----:B------:R0:W-:Y:S01]  /*07c0*/  @!P0 STG.E desc[UR4][R8.64], RZ ;  /* 0x000000ff08008986 */ /* 0x0001e2000c101904 */
[----:B------:R-:W-:Y:S05]  /*07d0*/  @!P0 EXIT ;  /* 0x000000000000894d */ /* 0x000fea0003800000 */
[----:B-1-3--:R-:W-:-:S04]  /*07e0*/  LOP3.LUT R2, R16, 0xfffffffe, RZ, 0xc0, !PT ;  /* 0xfffffffe10027812 */ /* 0x00afc800078ec0ff */
[----:B------:R-:W-:-:S04]  /*07f0*/  ISETP.NE.AND P0, PT, R2, 0x2, PT ;  /* 0x000000020200780c */ /* 0x000fc80003f05270 */
[----:B------:R-:W-:-:S13]  /*0800*/  ISETP.NE.OR P0, PT, R10, 0x1, P0 ;  /* 0x000000010a00780c */ /* 0x000fda0000705670 */
[----:B------:R-:W1:Y:S01]  /*0810*/  @!P0 LDC.64 R2, c[0x0][0x388] ;  /* 0x0000e200ff028b82 */ /* 0x000e620000000a00 */
[----:B------:R-:W-:Y:S02]  /*0820*/  @!P0 IMAD.MOV.U32 R5, RZ, RZ, 0x1 ;  /* 0x00000001ff058424 */ /* 0x000fe400078e00ff */
[----:B-1----:R-:W-:-:S05]  /*0830*/  @!P0 IMAD.WIDE R2, R0, 0x4, R2 ;  /* 0x0000000400028825 */ /* 0x002fca00078e0202 */
[----:B------:R1:W-:Y:S01]  /*0840*/  @!P0 STG.E desc[UR4][R2.64], R5 ;  /* 0x0000000502008986 */ /* 0x0003e2000c101904 */
[----:B------:R-:W-:Y:S05]  /*0850*/  @!P0 EXIT ;  /* 0x000000000000894d */ /* 0x000fea0003800000 */
[----:B------:R-:W-:-:S04]  /*0860*/  ISETP.GE.AND P0, PT, R16, 0x4, PT ;  /* 0x000000041000780c */ /* 0x000fc80003f06270 */
[----:B------:R-:W-:-:S13]  /*0870*/  ISETP.NE.OR P0, PT, R10, 0x1, !P0 ;  /* 0x000000010a00780c */ /* 0x000fda0004705670 */
[----:B-1----:R-:W1:Y:S02]  /*0880*/  @!P0 LDC.64 R2, c[0x0][0x388] ;  /* 0x0000e200ff028b82 */ /* 0x002e640000000a00 */
[----:B-1----:R-:W-:-:S05]  /*0890*/  @!P0 IMAD.WIDE R2, R0, 0x4, R2 ;  /* 0x0000000400028825 */ /* 0x002fca00078e0202 */
[----:B------:R1:W-:Y:S01]  /*08a0*/  @!P0 STG.E desc[UR4][R2.64], RZ ;  /* 0x000000ff02008986 */ /* 0x0003e2000c101904 */
[----:B------:R-:W-:Y:S05]  /*08b0*/  @!P0 EXIT ;  /* 0x000000000000894d */ /* 0x000fea0003800000 */
[----:B------:R-:W-:-:S04]  /*08c0*/  ISETP.NE.AND P0, PT, R16, 0x3, PT ;  /* 0x000000031000780c */ /* 0x000fc80003f05270 */
[----:B------:R-:W-:-:S13]  /*08d0*/  ISETP.NE.OR P0, PT, R10, RZ, P0 ;  /* 0x000000ff0a00720c */ /* 0x000fda0000705670 */
[----:B-1----:R-:W1:Y:S01]  /*08e0*/  @!P0 LDC.64 R2, c[0x0][0x388] ;  /* 0x0000e200ff028b82 */ /* 0x002e620000000a00 */
[----:B------:R-:W-:Y:S02]  /*08f0*/  @!P0 IMAD.MOV.U32 R5, RZ, RZ, 0x1 ;  /* 0x00000001ff058424 */ /* 0x000fe400078e00ff */
[----:B-1----:R-:W-:-:S05]  /*0900*/  @!P0 IMAD.WIDE R2, R0, 0x4, R2 ;  /* 0x0000000400028825 */ /* 0x002fca00078e0202 */
[----:B------:R1:W-:Y:S01]  /*0910*/  @!P0 STG.E desc[UR4][R2.64], R5 ;  /* 0x0000000502008986 */ /* 0x0003e2000c101904 */
[----:B------:R-:W-:Y:S05]  /*0920*/  @!P0 EXIT ;  /* 0x000000000000894d */ /* 0x000fea0003800000 */
[----:B-1----:R-:W1:Y:S02]  /*0930*/  LDC.64 R2, c[0x0][0x388] ;  /* 0x0000e200ff027b82 */ /* 0x002e640000000a00 */
[----:B-1----:R-:W-:-:S05]  /*0940*/  IMAD.WIDE R2, R0, 0x4, R2 ;  /* 0x0000000400027825 */ /* 0x002fca00078e0202 */
[----:B------:R-:W-:Y:S01]  /*0950*/  STG.E desc[UR4][R2.64], RZ ;  /* 0x000000ff02007986 */ /* 0x000fe2000c101904 */
[----:B------:R-:W-:Y:S05]  /*0960*/  EXIT ;  /* 0x000000000000794d */ /* 0x000fea0003800000 */
.L_x_9:
[----:B------:R-:W-:-:S00]  /*0970*/  BRA `(.L_x_9) ;  /* 0xfffffffc00fc7947 */ /* 0x000fc0000383ffff */
[----:B------:R-:W-:-:S00]  /*0980*/  NOP ;  /* 0x0000000000007918 */ /* 0x000fc00000000000 */
[----:B------:R-:W-:-:S00]  /*0990*/  NOP ;  /* 0x0000000000007918 */ /* 0x000fc00000000000 */
[----:B------:R-:W-:-:S00]  /*09a0*/  NOP ;  /* 0x0000000000007918 */ /* 0x000fc00000000000 */
[----:B------:R-:W-:-:S00]  /*09b0*/  NOP ;  /* 0x0000000000007918 */ /* 0x000fc00000000000 */
[----:B------:R-:W-:-:S00]  /*09c0*/  NOP ;  /* 0x0000000000007918 */ /* 0x000fc00000000000 */
[----:B------:R-:W-:-:S00]  /*09d0*/  NOP ;  /* 0x0000000000007918 */ /* 0x000fc00000000000 */
[----:B------:R-:W-:-:S00]  /*09e0*/  NOP ;  /* 0x0000000000007918 */ /* 0x000fc00000000000 */
[----:B------:R-:W-:-:S00]  /*09f0*/  NOP ;  /* 0x0000000000007918 */ /* 0x000fc00000000000 */
.L_x_10:


//--------------------- .nv.shared.reserved.0     --------------------------
	.section	.nv.shared.reserved.0,"aw",@nobits
	.weak		__nv_reservedSMEM_offset_0_alias
	.size		__nv_reservedSMEM_offset_0_alias, 0, 64
	.other		__nv_reservedSMEM_offset_0_alias,@"STO_CUDA_RESERVED_SHARED STV_DEFAULT"
__nv_reservedSMEM_offset_0_alias:
	.zero		0
	.zero		64


//--------------------- .nv.constant0._Z16computeFutureGenPiS_i --------------------------
	.section	.nv.constant0._Z16computeFutureGenPiS_i,"a",@progbits
	.sectionflags	@""
	.align	4
.nv.constant0._Z16computeFutureGenPiS_i:
	.zero		916


//--------------------- SYMBOLS --------------------------

	.type		.nv.reservedSmem.offset0,@object
	.size		.nv.reservedSmem.offset0,0x4
